//
// Generated by NVIDIA NVVM Compiler
//
// Compiler Build ID: CL-36424714
// Cuda compilation tools, release 13.0, V13.0.88
// Based on NVVM 20.0.0
//

.version 9.0
.target sm_100
.address_size 64

	// .globl	_Z6kernelP5Point

.visible .entry _Z6kernelP5Point(
	.param .u64 .ptr .align 1 _Z6kernelP5Point_param_0
)
{
	.reg .pred 	%p<13>;
	.reg .b32 	%r<17>;
	.reg .b32 	%f<28>;
	.reg .b64 	%rd<5>;

	ld.param.u64 	%rd1, [_Z6kernelP5Point_param_0];
	mov.u32 	%r4, %tid.x;
	mov.u32 	%r5, %ctaid.x;
	mov.u32 	%r6, %ntid.x;
	mad.lo.s32 	%r1, %r5, %r6, %r4;
	mov.u32 	%r7, %tid.y;
	mov.u32 	%r8, %ctaid.y;
	mov.u32 	%r9, %ntid.y;
	mad.lo.s32 	%r2, %r8, %r9, %r7;
	mov.u32 	%r10, %tid.z;
	mov.u32 	%r11, %ctaid.z;
	mov.u32 	%r12, %ntid.z;
	mad.lo.s32 	%r3, %r11, %r12, %r10;
	mov.pred 	%p12, -1;
	setp.eq.s32 	%p4, %r1, 0;
	@%p4 bra 	$L__BB0_3;
	setp.eq.s32 	%p5, %r1, 31;
	@%p5 bra 	$L__BB0_3;
	setp.eq.s32 	%p12, %r2, 0;
$L__BB0_3:
	setp.eq.s32 	%p6, %r2, 31;
	or.pred  	%p7, %p12, %p6;
	setp.eq.s32 	%p8, %r3, 0;
	setp.eq.s32 	%p9, %r3, 31;
	or.pred  	%p10, %p8, %p9;
	or.pred  	%p11, %p7, %p10;
	@%p11 bra 	$L__BB0_5;
	shl.b32 	%r13, %r2, 5;
	add.s32 	%r14, %r13, %r1;
	shl.b32 	%r15, %r3, 10;
	add.s32 	%r16, %r14, %r15;
	cvta.to.global.u64 	%rd2, %rd1;
	mul.wide.s32 	%rd3, %r16, 24;
	add.s64 	%rd4, %rd2, %rd3;
	ld.global.f32 	%f1, [%rd4];
	ld.global.f32 	%f2, [%rd4+24];
	add.f32 	%f3, %f1, %f2;
	ld.global.f32 	%f4, [%rd4+-24];
	add.f32 	%f5, %f3, %f4;
	ld.global.f32 	%f6, [%rd4+768];
	add.f32 	%f7, %f5, %f6;
	ld.global.f32 	%f8, [%rd4+-768];
	add.f32 	%f9, %f7, %f8;
	ld.global.f32 	%f10, [%rd4+-24576];
	add.f32 	%f11, %f9, %f10;
	ld.global.f32 	%f12, [%rd4+24576];
	add.f32 	%f13, %f11, %f12;
	ld.global.f32 	%f14, [%rd4+20];
	ld.global.f32 	%f15, [%rd4+44];
	add.f32 	%f16, %f14, %f15;
	ld.global.f32 	%f17, [%rd4+-4];
	add.f32 	%f18, %f16, %f17;
	ld.global.f32 	%f19, [%rd4+788];
	add.f32 	%f20, %f18, %f19;
	ld.global.f32 	%f21, [%rd4+-748];
	add.f32 	%f22, %f20, %f21;
	ld.global.f32 	%f23, [%rd4+-24556];
	add.f32 	%f24, %f22, %f23;
	ld.global.f32 	%f25, [%rd4+24596];
	add.f32 	%f26, %f24, %f25;
	add.f32 	%f27, %f13, %f26;
	st.global.f32 	[%rd4+8], %f27;
$L__BB0_5:
	ret;

}


// ===== COMPILED SASS (sm_100) =====

	.target	sm_100

	.elftype	@"ET_EXEC"


//--------------------- .note.nv.tkinfo           --------------------------
	.section	.note.nv.tkinfo,"",@"SHT_NOTE"
	.sectionflags	@"SHF_NOTE_NV_TKINFO"
	.tkinfo
        /*0018*/ 	.word	0x00000002
        /*0030*/ 	.string	""
        /*0030*/ 	.string	"ptxas"
        /*0030*/ 	.string	"Cuda compilation tools, release 13.0, V13.0.88"
        /*0030*/ 	.string	"Build cuda_13.0.r13.0/compiler.36424714_0"
        /*0030*/ 	.string	"-arch sm_100 -m 64 "



//--------------------- .note.nv.cuinfo           --------------------------
	.section	.note.nv.cuinfo,"",@"SHT_NOTE"
	.sectionflags	@"SHF_NOTE_NV_CUINFO"
        /*0018*/ 	.short	0x0002
        /*001a*/ 	.short	0x0064
        /*001c*/ 	.short	0x0082
	.zero		2


//--------------------- .nv.info                  --------------------------
	.section	.nv.info,"",@"SHT_CUDA_INFO"
	.align	4


	//----- nvinfo : EIATTR_REGCOUNT
	.align		4
        /*0000*/ 	.byte	0x04, 0x2f
        /*0002*/ 	.short	(.L_1 - .L_0)
	.align		4
.L_0:
        /*0004*/ 	.word	index@(_Z6kernelP5Point)
        /*0008*/ 	.word	0x0000001e


	//----- nvinfo : EIATTR_FRAME_SIZE
	.align		4
.L_1:
        /*000c*/ 	.byte	0x04, 0x11
        /*000e*/ 	.short	(.L_3 - .L_2)
	.align		4
.L_2:
        /*0010*/ 	.word	index@(_Z6kernelP5Point)
        /*0014*/ 	.word	0x00000000


	//----- nvinfo : EIATTR_MIN_STACK_SIZE
	.align		4
.L_3:
        /*0018*/ 	.byte	0x04, 0x12
        /*001a*/ 	.short	(.L_5 - .L_4)
	.align		4
.L_4:
        /*001c*/ 	.word	index@(_Z6kernelP5Point)
        /*0020*/ 	.word	0x00000000
.L_5:


//--------------------- .nv.compat                --------------------------
	.section	.nv.compat,"",@"SHT_CUDA_COMPAT_INFO"
	.align	4
        /*0000*/ 	.byte	0x02, 0x09, 0x00, 0x00, 0x02, 0x02, 0x01, 0x00, 0x02, 0x05, 0x05, 0x00, 0x03, 0x07, 0x01, 0x01
        /*0010*/ 	.byte	0x02, 0x03, 0x00, 0x00, 0x02, 0x06, 0x01, 0x00, 0x04, 0x0b, 0x08, 0x00, 0x09, 0x00, 0x00, 0x00
        /*0020*/ 	.byte	0x00, 0x00, 0x00, 0x00


//--------------------- .nv.info._Z6kernelP5Point --------------------------
	.section	.nv.info._Z6kernelP5Point,"",@"SHT_CUDA_INFO"
	.sectionflags	@""
	.align	4


	//----- nvinfo : EIATTR_CUDA_API_VERSION
	.align		4
        /*0000*/ 	.byte	0x04, 0x37
        /*0002*/ 	.short	(.L_7 - .L_6)
.L_6:
        /*0004*/ 	.word	0x00000082


	//----- nvinfo : EIATTR_KPARAM_INFO
	.align		4
.L_7:
        /*0008*/ 	.byte	0x04, 0x17
        /*000a*/ 	.short	(.L_9 - .L_8)
.L_8:
        /*000c*/ 	.word	0x00000000
        /*0010*/ 	.short	0x0000
        /*0012*/ 	.short	0x0000
        /*0014*/ 	.byte	0x00, 0xf5, 0x21, 0x00


	//----- nvinfo : EIATTR_SPARSE_MMA_MASK
	.align		4
.L_9:
        /*0018*/ 	.byte	0x03, 0x50
        /*001a*/ 	.short	0x0000


	//----- nvinfo : EIATTR_MAXREG_COUNT
	.align		4
        /*001c*/ 	.byte	0x03, 0x1b
        /*001e*/ 	.short	0x00ff


	//----- nvinfo : EIATTR_MERCURY_ISA_VERSION
	.align		4
        /*0020*/ 	.byte	0x03, 0x5f
        /*0022*/ 	.short	0x0101


	//----- nvinfo : EIATTR_VRC_CTA_INIT_COUNT
	.align		4
        /*0024*/ 	.byte	0x02, 0x4a
	.zero		1
	.zero		1


	//----- nvinfo : EIATTR_EXIT_INSTR_OFFSETS
	.align		4
        /*0028*/ 	.byte	0x04, 0x1c
        /*002a*/ 	.short	(.L_11 - .L_10)


	//   ....[0]....
.L_10:
        /*002c*/ 	.word	0x00000140


	//   ....[1]....
        /*0030*/ 	.word	0x00000360


	//----- nvinfo : EIATTR_CBANK_PARAM_SIZE
	.align		4
.L_11:
        /*0034*/ 	.byte	0x03, 0x19
        /*0036*/ 	.short	0x0008


	//----- nvinfo : EIATTR_PARAM_CBANK
	.align		4
        /*0038*/ 	.byte	0x04, 0x0a
        /*003a*/ 	.short	(.L_13 - .L_12)
	.align		4
.L_12:
        /*003c*/ 	.word	index@(.nv.constant0._Z6kernelP5Point)
        /*0040*/ 	.short	0x0380
        /*0042*/ 	.short	0x0008


	//----- nvinfo : EIATTR_SW_WAR
	.align		4
.L_13:
        /*0044*/ 	.byte	0x04, 0x36
        /*0046*/ 	.short	(.L_15 - .L_14)
.L_14:
        /*0048*/ 	.word	0x00000008
.L_15:


//--------------------- .nv.callgraph             --------------------------
	.section	.nv.callgraph,"",@"SHT_CUDA_CALLGRAPH"
	.align	4
	.sectionentsize	8
	.align		4
        /*0000*/ 	.word	0x00000000
	.align		4
        /*0004*/ 	.word	0xffffffff
	.align		4
        /*0008*/ 	.word	0x00000000
	.align		4
        /*000c*/ 	.word	0xfffffffe
	.align		4
        /*0010*/ 	.word	0x00000000
	.align		4
        /*0014*/ 	.word	0xfffffffd
	.align		4
        /*0018*/ 	.word	0x00000000
	.align		4
        /*001c*/ 	.word	0xfffffffc


//--------------------- .text._Z6kernelP5Point    --------------------------
	.section	.text._Z6kernelP5Point,"ax",@progbits
	.align	128
        .global         _Z6kernelP5Point
        .type           _Z6kernelP5Point,@function
        .size           _Z6kernelP5Point,(.L_x_1 - _Z6kernelP5Point)
        .other          _Z6kernelP5Point,@"STO_CUDA_ENTRY STV_DEFAULT"
_Z6kernelP5Point:
.text._Z6kernelP5Point:
[----:B------:R-:W-:Y:S01]  /*0000*/  LDC R1, c[0x0][0x37c] ;  /* 0x0000df00ff017b82 */ /* 0x000fe20000000800 */
[----:B------:R-:W0:Y:S07]  /*0010*/  S2R R0, SR_TID.X ;  /* 0x0000000000007919 */ /* 0x000e2e0000002100 */
[----:B------:R-:W0:Y:S01]  /*0020*/  S2UR UR4, SR_CTAID.X ;  /* 0x00000000000479c3 */ /* 0x000e220000002500 */
[----:B------:R-:W1:Y:S01]  /*0030*/  S2R R5, SR_TID.Y ;  /* 0x0000000000057919 */ /* 0x000e620000002200 */
[----:B------:R-:W2:Y:S06]  /*0040*/  S2R R4, SR_TID.Z ;  /* 0x0000000000047919 */ /* 0x000eac0000002300 */
[----:B------:R-:W0:Y:S08]  /*0050*/  LDC R3, c[0x0][0x360] ;  /* 0x0000d800ff037b82 */ /* 0x000e300000000800 */
[----:B------:R-:W1:Y:S08]  /*0060*/  S2UR UR5, SR_CTAID.Y ;  /* 0x00000000000579c3 */ /* 0x000e700000002600 */
[----:B------:R-:W1:Y:S08]  /*0070*/  LDC R2, c[0x0][0x364] ;  /* 0x0000d900ff027b82 */ /* 0x000e700000000800 */
[----:B------:R-:W2:Y:S01]  /*0080*/  S2UR UR6, SR_CTAID.Z ;  /* 0x00000000000679c3 */ /* 0x000ea20000002700 */
[----:B0-----:R-:W-:-:S05]  /*0090*/  IMAD R0, R3, UR4, R0 ;  /* 0x0000000403007c24 */ /* 0x001fca000f8e0200 */
[C---:B------:R-:W-:Y:S02]  /*00a0*/  ISETP.NE.AND P0, PT, R0.reuse, 0x1f, PT ;  /* 0x0000001f0000780c */ /* 0x040fe40003f05270 */
[----:B------:R-:W2:Y:S02]  /*00b0*/  LDC R7, c[0x0][0x368] ;  /* 0x0000da00ff077b82 */ /* 0x000ea40000000800 */
[----:B------:R-:W-:Y:S01]  /*00c0*/  ISETP.EQ.OR P0, PT, R0, RZ, !P0 ;  /* 0x000000ff0000720c */ /* 0x000fe20004702670 */
[----:B-1----:R-:W-:-:S05]  /*00d0*/  IMAD R5, R2, UR5, R5 ;  /* 0x0000000502057c24 */ /* 0x002fca000f8e0205 */
[----:B------:R-:W-:-:S04]  /*00e0*/  ISETP.EQ.OR P1, PT, R5, RZ, P0 ;  /* 0x000000ff0500720c */ /* 0x000fc80000722670 */
[----:B------:R-:W-:Y:S01]  /*00f0*/  ISETP.EQ.OR P1, PT, R5, 0x1f, P1 ;  /* 0x0000001f0500780c */ /* 0x000fe20000f22670 */
[----:B--2---:R-:W-:-:S05]  /*0100*/  IMAD R4, R7, UR6, R4 ;  /* 0x0000000607047c24 */ /* 0x004fca000f8e0204 */
[----:B------:R-:W-:-:S04]  /*0110*/  ISETP.NE.AND P0, PT, R4, 0x1f, PT ;  /* 0x0000001f0400780c */ /* 0x000fc80003f05270 */
[----:B------:R-:W-:-:S04]  /*0120*/  ISETP.EQ.OR P0, PT, R4, RZ, !P0 ;  /* 0x000000ff0400720c */ /* 0x000fc80004702670 */
[----:B------:R-:W-:-:S13]  /*0130*/  PLOP3.LUT P0, PT, P1, P0, PT, 0xf8, 0x8f ;  /* 0x00000000008f781c */ /* 0x000fda0000f01f70 */
[----:B------:R-:W-:Y:S05]  /*0140*/  @P0 EXIT ;  /* 0x000000000000094d */ /* 0x000fea0003800000 */
[----:B------:R-:W0:Y:S01]  /*0150*/  LDC.64 R2, c[0x0][0x380] ;  /* 0x0000e000ff027b82 */ /* 0x000e220000000a00 */
[----:B------:R-:W1:Y:S01]  /*0160*/  LDCU.64 UR4, c[0x0][0x358] ;  /* 0x00006b00ff0477ac */ /* 0x000e620008000a00 */
[----:B------:R-:W-:-:S04]  /*0170*/  LEA R5, R5, R0, 0x5 ;  /* 0x0000000005057211 */ /* 0x000fc800078e28ff */
[----:B------:R-:W-:-:S05]  /*0180*/  LEA R5, R4, R5, 0xa ;  /* 0x0000000504057211 */ /* 0x000fca00078e50ff */
[----:B0-----:R-:W-:-:S05]  /*0190*/  IMAD.WIDE R2, R5, 0x18, R2 ;  /* 0x0000001805027825 */ /* 0x001fca00078e0202 */
[----:B-1----:R-:W2:Y:S04]  /*01a0*/  LDG.E R0, desc[UR4][R2.64] ;  /* 0x0000000402007981 */ /* 0x002ea8000c1e1900 */
[----:B------:R-:W2:Y:S04]  /*01b0*/  LDG.E R5, desc[UR4][R2.64+0x18] ;  /* 0x0000180402057981 */ /* 0x000ea8000c1e1900 */
[----:B------:R-:W3:Y:S04]  /*01c0*/  LDG.E R4, desc[UR4][R2.64+0x14] ;  /* 0x0000140402047981 */ /* 0x000ee8000c1e1900 */
[----:B------:R-:W3:Y:S04]  /*01d0*/  LDG.E R17, desc[UR4][R2.64+0x2c] ;  /* 0x00002c0402117981 */ /* 0x000ee8000c1e1900 */
[----:B------:R-:W4:Y:S04]  /*01e0*/  LDG.E R7, desc[UR4][R2.64+-0x18] ;  /* 0xffffe80402077981 */ /* 0x000f28000c1e1900 */
[----:B------:R-:W5:Y:S04]  /*01f0*/  LDG.E R19, desc[UR4][R2.64+-0x4] ;  /* 0xfffffc0402137981 */ /* 0x000f68000c1e1900 */
[----:B------:R-:W5:Y:S04]  /*0200*/  LDG.E R9, desc[UR4][R2.64+0x300] ;  /* 0x0003000402097981 */ /* 0x000f68000c1e1900 */
[----:B------:R-:W5:Y:S04]  /*0210*/  LDG.E R21, desc[UR4][R2.64+0x314] ;  /* 0x0003140402157981 */ /* 0x000f68000c1e1900 */
[----:B------:R-:W5:Y:S04]  /*0220*/  LDG.E R11, desc[UR4][R2.64+-0x300] ;  /* 0xfffd0004020b7981 */ /* 0x000f68000c1e1900 */
[----:B------:R-:W5:Y:S04]  /*0230*/  LDG.E R23, desc[UR4][R2.64+-0x2ec] ;  /* 0xfffd140402177981 */ /* 0x000f68000c1e1900 */
[----:B------:R-:W5:Y:S04]  /*0240*/  LDG.E R13, desc[UR4][R2.64+-0x6000] ;  /* 0xffa00004020d7981 */ /* 0x000f68000c1e1900 */
[----:B------:R-:W5:Y:S04]  /*0250*/  LDG.E R25, desc[UR4][R2.64+-0x5fec] ;  /* 0xffa0140402197981 */ /* 0x000f68000c1e1900 */
[----:B------:R-:W5:Y:S04]  /*0260*/  LDG.E R15, desc[UR4][R2.64+0x6000] ;  /* 0x00600004020f7981 */ /* 0x000f68000c1e1900 */
[----:B------:R-:W5:Y:S01]  /*0270*/  LDG.E R27, desc[UR4][R2.64+0x6014] ;  /* 0x00601404021b7981 */ /* 0x000f62000c1e1900 */
[----:B--2---:R-:W-:Y:S01]  /*0280*/  FADD R0, R0, R5 ;  /* 0x0000000500007221 */ /* 0x004fe20000000000 */
[----:B---3--:R-:W-:-:S03]  /*0290*/  FADD R4, R4, R17 ;  /* 0x0000001104047221 */ /* 0x008fc60000000000 */
[----:B----4-:R-:W-:Y:S01]  /*02a0*/  FADD R0, R0, R7 ;  /* 0x0000000700007221 */ /* 0x010fe20000000000 */
[----:B-----5:R-:W-:-:S03]  /*02b0*/  FADD R4, R4, R19 ;  /* 0x0000001304047221 */ /* 0x020fc60000000000 */
[----:B------:R-:W-:Y:S01]  /*02c0*/  FADD R0, R0, R9 ;  /* 0x0000000900007221 */ /* 0x000fe20000000000 */
[----:B------:R-:W-:-:S03]  /*02d0*/  FADD R4, R4, R21 ;  /* 0x0000001504047221 */ /* 0x000fc60000000000 */
[----:B------:R-:W-:Y:S01]  /*02e0*/  FADD R0, R0, R11 ;  /* 0x0000000b00007221 */ /* 0x000fe20000000000 */
[----:B------:R-:W-:-:S03]  /*02f0*/  FADD R4, R4, R23 ;  /* 0x0000001704047221 */ /* 0x000fc60000000000 */
[----:B------:R-:W-:Y:S01]  /*0300*/  FADD R0, R0, R13 ;  /* 0x0000000d00007221 */ /* 0x000fe20000000000 */
[----:B------:R-:W-:-:S03]  /*0310*/  FADD R4, R4, R25 ;  /* 0x0000001904047221 */ /* 0x000fc60000000000 */
[----:B------:R-:W-:Y:S01]  /*0320*/  FADD R0, R0, R15 ;  /* 0x0000000f00007221 */ /* 0x000fe20000000000 */
[----:B------:R-:W-:-:S04]  /*0330*/  FADD R27, R4, R27 ;  /* 0x0000001b041b7221 */ /* 0x000fc80000000000 */
[----:B------:R-:W-:-:S05]  /*0340*/  FADD R27, R0, R27 ;  /* 0x0000001b001b7221 */ /* 0x000fca0000000000 */
[----:B------:R-:W-:Y:S01]  /*0350*/  STG.E desc[UR4][R2.64+0x8], R27 ;  /* 0x0000081b02007986 */ /* 0x000fe2000c101904 */
[----:B------:R-:W-:Y:S05]  /*0360*/  EXIT ;  /* 0x000000000000794d */ /* 0x000fea0003800000 */
.L_x_0:
[----:B------:R-:W-:-:S00]  /*0370*/  BRA `(.L_x_0) ;  /* 0xfffffffc00fc7947 */ /* 0x000fc0000383ffff */
[----:B------:R-:W-:-:S00]  /*0380*/  NOP ;  /* 0x0000000000007918 */ /* 0x000fc00000000000 */
[----:B------:R-:W-:-:S00]  /*0390*/  NOP ;  /* 0x0000000000007918 */ /* 0x000fc00000000000 */
[----:B------:R-:W-:-:S00]  /*03a0*/  NOP ;  /* 0x0000000000007918 */ /* 0x000fc00000000000 */
[----:B------:R-:W-:-:S00]  /*03b0*/  NOP ;  /* 0x0000000000007918 */ /* 0x000fc00000000000 */
[----:B------:R-:W-:-:S00]  /*03c0*/  NOP ;  /* 0x0000000000007918 */ /* 0x000fc00000000000 */
[----:B------:R-:W-:-:S00]  /*03d0*/  NOP ;  /* 0x0000000000007918 */ /* 0x000fc00000000000 */
[----:B------:R-:W-:-:S00]  /*03e0*/  NOP ;  /* 0x0000000000007918 */ /* 0x000fc00000000000 */
[----:B------:R-:W-:-:S00]  /*03f0*/  NOP ;  /* 0x0000000000007918 */ /* 0x000fc00000000000 */
.L_x_1:


//--------------------- .nv.shared.reserved.0     --------------------------
	.section	.nv.shared.reserved.0,"aw",@nobits
	.weak		__nv_reservedSMEM_offset_0_alias
	.size		__nv_reservedSMEM_offset_0_alias, 0, 64
	.other		__nv_reservedSMEM_offset_0_alias,@"STO_CUDA_RESERVED_SHARED STV_DEFAULT"
__nv_reservedSMEM_offset_0_alias:
	.zero		0
	.zero		64


//--------------------- .nv.constant0._Z6kernelP5Point --------------------------
	.section	.nv.constant0._Z6kernelP5Point,"a",@progbits
	.sectionflags	@""
	.align	4
.nv.constant0._Z6kernelP5Point:
	.zero		904


//--------------------- SYMBOLS --------------------------

	.type		.nv.reservedSmem.offset0,@object
	.size		.nv.reservedSmem.offset0,0x4
